//
// Generated by NVIDIA NVVM Compiler
//
// Compiler Build ID: CL-36424714
// Cuda compilation tools, release 13.0, V13.0.88
// Based on NVVM 20.0.0
//

.version 9.0
.target sm_100
.address_size 64

	// .globl	_Z13hillis_steelePii

.visible .entry _Z13hillis_steelePii(
	.param .u64 .ptr .align 1 _Z13hillis_steelePii_param_0,
	.param .u32 _Z13hillis_steelePii_param_1
)
{
	.reg .pred 	%p<6>;
	.reg .b32 	%r<14>;
	.reg .b64 	%rd<7>;

	ld.param.u64 	%rd3, [_Z13hillis_steelePii_param_0];
	ld.param.u32 	%r4, [_Z13hillis_steelePii_param_1];
	cvta.to.global.u64 	%rd1, %rd3;
	setp.lt.s32 	%p1, %r4, 2;
	@%p1 bra 	$L__BB0_5;
	mov.u32 	%r6, %tid.x;
	mov.u32 	%r7, %ctaid.x;
	mov.u32 	%r8, %ntid.x;
	mad.lo.s32 	%r1, %r7, %r8, %r6;
	mul.wide.s32 	%rd4, %r1, 4;
	add.s64 	%rd2, %rd1, %rd4;
	mov.b32 	%r13, 1;
$L__BB0_2:
	setp.ge.s32 	%p2, %r1, %r4;
	setp.lt.s32 	%p3, %r1, %r13;
	or.pred  	%p4, %p2, %p3;
	@%p4 bra 	$L__BB0_4;
	sub.s32 	%r9, %r1, %r13;
	mul.wide.s32 	%rd5, %r9, 4;
	add.s64 	%rd6, %rd1, %rd5;
	ld.global.u32 	%r10, [%rd6];
	ld.global.u32 	%r11, [%rd2];
	add.s32 	%r12, %r11, %r10;
	st.global.u32 	[%rd2], %r12;
$L__BB0_4:
	shl.b32 	%r13, %r13, 1;
	bar.sync 	0;
	setp.lt.s32 	%p5, %r13, %r4;
	@%p5 bra 	$L__BB0_2;
$L__BB0_5:
	ret;

}


// ===== COMPILED SASS (sm_100) =====

	.target	sm_100

	.elftype	@"ET_EXEC"


//--------------------- .note.nv.tkinfo           --------------------------
	.section	.note.nv.tkinfo,"",@"SHT_NOTE"
	.sectionflags	@"SHF_NOTE_NV_TKINFO"
	.tkinfo
        /*0018*/ 	.word	0x00000002
        /*0030*/ 	.string	""
        /*0030*/ 	.string	"ptxas"
        /*0030*/ 	.string	"Cuda compilation tools, release 13.0, V13.0.88"
        /*0030*/ 	.string	"Build cuda_13.0.r13.0/compiler.36424714_0"
        /*0030*/ 	.string	"-arch sm_100 -m 64 "



//--------------------- .note.nv.cuinfo           --------------------------
	.section	.note.nv.cuinfo,"",@"SHT_NOTE"
	.sectionflags	@"SHF_NOTE_NV_CUINFO"
        /*0018*/ 	.short	0x0002
        /*001a*/ 	.short	0x0064
        /*001c*/ 	.short	0x0082
	.zero		2


//--------------------- .nv.info                  --------------------------
	.section	.nv.info,"",@"SHT_CUDA_INFO"
	.align	4


	//----- nvinfo : EIATTR_REGCOUNT
	.align		4
        /*0000*/ 	.byte	0x04, 0x2f
        /*0002*/ 	.short	(.L_1 - .L_0)
	.align		4
.L_0:
        /*0004*/ 	.word	index@(_Z13hillis_steelePii)
        /*0008*/ 	.word	0x0000000e


	//----- nvinfo : EIATTR_FRAME_SIZE
	.align		4
.L_1:
        /*000c*/ 	.byte	0x04, 0x11
        /*000e*/ 	.short	(.L_3 - .L_2)
	.align		4
.L_2:
        /*0010*/ 	.word	index@(_Z13hillis_steelePii)
        /*0014*/ 	.word	0x00000000


	//----- nvinfo : EIATTR_MIN_STACK_SIZE
	.align		4
.L_3:
        /*0018*/ 	.byte	0x04, 0x12
        /*001a*/ 	.short	(.L_5 - .L_4)
	.align		4
.L_4:
        /*001c*/ 	.word	index@(_Z13hillis_steelePii)
        /*0020*/ 	.word	0x00000000
.L_5:


//--------------------- .nv.compat                --------------------------
	.section	.nv.compat,"",@"SHT_CUDA_COMPAT_INFO"
	.align	4
        /*0000*/ 	.byte	0x02, 0x09, 0x00, 0x00, 0x02, 0x02, 0x01, 0x00, 0x02, 0x05, 0x05, 0x00, 0x03, 0x07, 0x01, 0x01
        /*0010*/ 	.byte	0x02, 0x03, 0x00, 0x00, 0x02, 0x06, 0x01, 0x00, 0x04, 0x0b, 0x08, 0x00, 0x09, 0x00, 0x00, 0x00
        /*0020*/ 	.byte	0x00, 0x00, 0x00, 0x00


//--------------------- .nv.info._Z13hillis_steelePii --------------------------
	.section	.nv.info._Z13hillis_steelePii,"",@"SHT_CUDA_INFO"
	.sectionflags	@""
	.align	4


	//----- nvinfo : EIATTR_CUDA_API_VERSION
	.align		4
        /*0000*/ 	.byte	0x04, 0x37
        /*0002*/ 	.short	(.L_7 - .L_6)
.L_6:
        /*0004*/ 	.word	0x00000082


	//----- nvinfo : EIATTR_KPARAM_INFO
	.align		4
.L_7:
        /*0008*/ 	.byte	0x04, 0x17
        /*000a*/ 	.short	(.L_9 - .L_8)
.L_8:
        /*000c*/ 	.word	0x00000000
        /*0010*/ 	.short	0x0001
        /*0012*/ 	.short	0x0008
        /*0014*/ 	.byte	0x00, 0xf0, 0x11, 0x00


	//----- nvinfo : EIATTR_KPARAM_INFO
	.align		4
.L_9:
        /*0018*/ 	.byte	0x04, 0x17
        /*001a*/ 	.short	(.L_11 - .L_10)
.L_10:
        /*001c*/ 	.word	0x00000000
        /*0020*/ 	.short	0x0000
        /*0022*/ 	.short	0x0000
        /*0024*/ 	.byte	0x00, 0xf5, 0x21, 0x00


	//----- nvinfo : EIATTR_SPARSE_MMA_MASK
	.align		4
.L_11:
        /*0028*/ 	.byte	0x03, 0x50
        /*002a*/ 	.short	0x0000


	//----- nvinfo : EIATTR_MAXREG_COUNT
	.align		4
        /*002c*/ 	.byte	0x03, 0x1b
        /*002e*/ 	.short	0x00ff


	//----- nvinfo : EIATTR_NUM_BARRIERS
	.align		4
        /*0030*/ 	.byte	0x02, 0x4c
        /*0032*/ 	.byte	0x01
	.zero		1


	//----- nvinfo : EIATTR_MERCURY_ISA_VERSION
	.align		4
        /*0034*/ 	.byte	0x03, 0x5f
        /*0036*/ 	.short	0x0101


	//----- nvinfo : EIATTR_VRC_CTA_INIT_COUNT
	.align		4
        /*0038*/ 	.byte	0x02, 0x4a
	.zero		1
	.zero		1


	//----- nvinfo : EIATTR_EXIT_INSTR_OFFSETS
	.align		4
        /*003c*/ 	.byte	0x04, 0x1c
        /*003e*/ 	.short	(.L_13 - .L_12)


	//   ....[0]....
.L_12:
        /*0040*/ 	.word	0x00000030


	//   ....[1]....
        /*0044*/ 	.word	0x000001d0


	//----- nvinfo : EIATTR_CRS_STACK_SIZE
	.align		4
.L_13:
        /*0048*/ 	.byte	0x04, 0x1e
        /*004a*/ 	.short	(.L_15 - .L_14)
.L_14:
        /*004c*/ 	.word	0x00000000


	//----- nvinfo : EIATTR_CBANK_PARAM_SIZE
	.align		4
.L_15:
        /*0050*/ 	.byte	0x03, 0x19
        /*0052*/ 	.short	0x000c


	//----- nvinfo : EIATTR_PARAM_CBANK
	.align		4
        /*0054*/ 	.byte	0x04, 0x0a
        /*0056*/ 	.short	(.L_17 - .L_16)
	.align		4
.L_16:
        /*0058*/ 	.word	index@(.nv.constant0._Z13hillis_steelePii)
        /*005c*/ 	.short	0x0380
        /*005e*/ 	.short	0x000c


	//----- nvinfo : EIATTR_SW_WAR
	.align		4
.L_17:
        /*0060*/ 	.byte	0x04, 0x36
        /*0062*/ 	.short	(.L_19 - .L_18)
.L_18:
        /*0064*/ 	.word	0x00000008
.L_19:


//--------------------- .nv.callgraph             --------------------------
	.section	.nv.callgraph,"",@"SHT_CUDA_CALLGRAPH"
	.align	4
	.sectionentsize	8
	.align		4
        /*0000*/ 	.word	0x00000000
	.align		4
        /*0004*/ 	.word	0xffffffff
	.align		4
        /*0008*/ 	.word	0x00000000
	.align		4
        /*000c*/ 	.word	0xfffffffe
	.align		4
        /*0010*/ 	.word	0x00000000
	.align		4
        /*0014*/ 	.word	0xfffffffd
	.align		4
        /*0018*/ 	.word	0x00000000
	.align		4
        /*001c*/ 	.word	0xfffffffc


//--------------------- .text._Z13hillis_steelePii --------------------------
	.section	.text._Z13hillis_steelePii,"ax",@progbits
	.align	128
        .global         _Z13hillis_steelePii
        .type           _Z13hillis_steelePii,@function
        .size           _Z13hillis_steelePii,(.L_x_4 - _Z13hillis_steelePii)
        .other          _Z13hillis_steelePii,@"STO_CUDA_ENTRY STV_DEFAULT"
_Z13hillis_steelePii:
.text._Z13hillis_steelePii:
[----:B------:R-:W-:Y:S08]  /*0000*/  LDC R1, c[0x0][0x37c] ;  /* 0x0000df00ff017b82 */ /* 0x000ff00000000800 */
[----:B------:R-:W0:Y:S02]  /*0010*/  LDC R0, c[0x0][0x388] ;  /* 0x0000e200ff007b82 */ /* 0x000e240000000800 */
[----:B0-----:R-:W-:-:S13]  /*0020*/  ISETP.GE.AND P0, PT, R0, 0x2, PT ;  /* 0x000000020000780c */ /* 0x001fda0003f06270 */
[----:B------:R-:W-:Y:S05]  /*0030*/  @!P0 EXIT ;  /* 0x000000000000894d */ /* 0x000fea0003800000 */
[----:B------:R-:W0:Y:S01]  /*0040*/  S2R R9, SR_TID.X ;  /* 0x0000000000097919 */ /* 0x000e220000002100 */
[----:B------:R-:W0:Y:S01]  /*0050*/  S2UR UR4, SR_CTAID.X ;  /* 0x00000000000479c3 */ /* 0x000e220000002500 */
[----:B------:R-:W1:Y:S01]  /*0060*/  LDCU.64 UR6, c[0x0][0x358] ;  /* 0x00006b00ff0677ac */ /* 0x000e620008000a00 */
[----:B------:R-:W2:Y:S06]  /*0070*/  LDCU UR5, c[0x0][0x388] ;  /* 0x00007100ff0577ac */ /* 0x000eac0008000800 */
[----:B------:R-:W0:Y:S08]  /*0080*/  LDC R0, c[0x0][0x360] ;  /* 0x0000d800ff007b82 */ /* 0x000e300000000800 */
[----:B------:R-:W3:Y:S08]  /*0090*/  LDC.64 R2, c[0x0][0x380] ;  /* 0x0000e000ff027b82 */ /* 0x000ef00000000a00 */
[----:B------:R-:W4:Y:S01]  /*00a0*/  LDC.64 R6, c[0x0][0x380] ;  /* 0x0000e000ff067b82 */ /* 0x000f220000000a00 */
[----:B0-----:R-:W-:Y:S01]  /*00b0*/  IMAD R9, R0, UR4, R9 ;  /* 0x0000000400097c24 */ /* 0x001fe2000f8e0209 */
[----:B------:R-:W-:-:S03]  /*00c0*/  UMOV UR4, 0x1 ;  /* 0x0000000100047882 */ /* 0x000fc60000000000 */
[----:B-123--:R-:W-:-:S07]  /*00d0*/  IMAD.WIDE R2, R9, 0x4, R2 ;  /* 0x0000000409027825 */ /* 0x00efce00078e0202 */
.L_x_2:
[C---:B------:R-:W-:Y:S01]  /*00e0*/  ISETP.GE.AND P0, PT, R9.reuse, UR4, PT ;  /* 0x0000000409007c0c */ /* 0x040fe2000bf06270 */
[----:B------:R-:W-:Y:S03]  /*00f0*/  BSSY.RECONVERGENT B0, `(.L_x_0) ;  /* 0x0000009000007945 */ /* 0x000fe60003800200 */
[----:B------:R-:W-:-:S13]  /*0100*/  ISETP.GE.OR P0, PT, R9, UR5, !P0 ;  /* 0x0000000509007c0c */ /* 0x000fda000c706670 */
[----:B0-----:R-:W-:Y:S05]  /*0110*/  @P0 BRA `(.L_x_1) ;  /* 0x0000000000180947 */ /* 0x001fea0003800000 */
[----:B------:R-:W-:Y:S01]  /*0120*/  IADD3 R5, PT, PT, R9, -UR4, RZ ;  /* 0x8000000409057c10 */ /* 0x000fe2000fffe0ff */
[----:B------:R-:W2:Y:S04]  /*0130*/  LDG.E R11, desc[UR6][R2.64] ;  /* 0x00000006020b7981 */ /* 0x000ea8000c1e1900 */
[----:B----4-:R-:W-:-:S06]  /*0140*/  IMAD.WIDE R4, R5, 0x4, R6 ;  /* 0x0000000405047825 */ /* 0x010fcc00078e0206 */
[----:B------:R-:W2:Y:S02]  /*0150*/  LDG.E R4, desc[UR6][R4.64] ;  /* 0x0000000604047981 */ /* 0x000ea4000c1e1900 */
[----:B--2---:R-:W-:-:S05]  /*0160*/  IADD3 R11, PT, PT, R4, R11, RZ ;  /* 0x0000000b040b7210 */ /* 0x004fca0007ffe0ff */
[----:B------:R0:W-:Y:S02]  /*0170*/  STG.E desc[UR6][R2.64], R11 ;  /* 0x0000000b02007986 */ /* 0x0001e4000c101906 */
.L_x_1:
[----:B------:R-:W-:Y:S05]  /*0180*/  BSYNC.RECONVERGENT B0 ;  /* 0x0000000000007941 */ /* 0x000fea0003800200 */
.L_x_0:
[----:B------:R-:W-:Y:S01]  /*0190*/  BAR.SYNC.DEFER_BLOCKING 0x0 ;  /* 0x0000000000007b1d */ /* 0x000fe20000010000 */
[----:B------:R-:W-:-:S04]  /*01a0*/  USHF.L.U32 UR4, UR4, 0x1, URZ ;  /* 0x0000000104047899 */ /* 0x000fc800080006ff */
[----:B------:R-:W-:-:S09]  /*01b0*/  UISETP.GE.AND UP0, UPT, UR4, UR5, UPT ;  /* 0x000000050400728c */ /* 0x000fd2000bf06270 */
[----:B------:R-:W-:Y:S05]  /*01c0*/  BRA.U !UP0, `(.L_x_2) ;  /* 0xfffffffd08c47547 */ /* 0x000fea000b83ffff */
[----:B------:R-:W-:Y:S05]  /*01d0*/  EXIT ;  /* 0x000000000000794d */ /* 0x000fea0003800000 */
.L_x_3:
[----:B------:R-:W-:-:S00]  /*01e0*/  BRA `(.L_x_3) ;  /* 0xfffffffc00fc7947 */ /* 0x000fc0000383ffff */
[----:B------:R-:W-:-:S00]  /*01f0*/  NOP ;  /* 0x0000000000007918 */ /* 0x000fc00000000000 */
        /* <DEDUP_REMOVED lines=8> */
.L_x_4:


//--------------------- .nv.shared.reserved.0     --------------------------
	.section	.nv.shared.reserved.0,"aw",@nobits
	.weak		__nv_reservedSMEM_offset_0_alias
	.size		__nv_reservedSMEM_offset_0_alias, 0, 64
	.other		__nv_reservedSMEM_offset_0_alias,@"STO_CUDA_RESERVED_SHARED STV_DEFAULT"
__nv_reservedSMEM_offset_0_alias:
	.zero		0
	.zero		64


//--------------------- .nv.constant0._Z13hillis_steelePii --------------------------
	.section	.nv.constant0._Z13hillis_steelePii,"a",@progbits
	.sectionflags	@""
	.align	4
.nv.constant0._Z13hillis_steelePii:
	.zero		908


//--------------------- SYMBOLS --------------------------

	.type		.nv.reservedSmem.offset0,@object
	.size		.nv.reservedSmem.offset0,0x4
